	.headerflags	@"EF_CUDA_TEXMODE_UNIFIED EF_CUDA_64BIT_ADDRESS EF_CUDA_ACCELERATORS EF_CUDA_SM90 EF_CUDA_VIRTUAL_SM(EF_CUDA_SM90)"
	.elftype	@"ET_EXEC"


//--------------------- .nv.info                  --------------------------
	.section	.nv.info,"",@"SHT_CUDA_INFO"
	.align	4


	//----- nvinfo : EIATTR_REGCOUNT
	.align		4
        /*0000*/ 	.byte	0x04, 0x2f
        /*0002*/ 	.short	(.L_3 - .L_2)
	.align		4
.L_2:
        /*0004*/ 	.word	index@(triton_poi_fused__native_batch_norm_legit_no_training_silu_26)
        /*0008*/ 	.word	0x00000010


	//----- nvinfo : EIATTR_MIN_STACK_SIZE
	.align		4
.L_3:
        /*000c*/ 	.byte	0x04, 0x12
        /*000e*/ 	.short	(.L_5 - .L_4)
	.align		4
.L_4:
        /*0010*/ 	.word	index@(triton_poi_fused__native_batch_norm_legit_no_training_silu_26)
        /*0014*/ 	.word	0x00000000


	//----- nvinfo : EIATTR_FRAME_SIZE
	.align		4
.L_5:
        /*0018*/ 	.byte	0x04, 0x11
        /*001a*/ 	.short	(.L_7 - .L_6)
	.align		4
.L_6:
        /*001c*/ 	.word	index@(triton_poi_fused__native_batch_norm_legit_no_training_silu_26)
        /*0020*/ 	.word	0x00000000


	//----- nvinfo : EIATTR_MIN_STACK_SIZE
	.align		4
.L_7:
        /*0024*/ 	.byte	0x04, 0x12
        /*0026*/ 	.short	(.L_9 - .L_8)
	.align		4
.L_8:
        /*0028*/ 	.word	index@(triton_poi_fused__native_batch_norm_legit_no_training_silu_26)
        /*002c*/ 	.word	0x00000000
.L_9:


//--------------------- .nv.info.triton_poi_fused__native_batch_norm_legit_no_training_silu_26 --------------------------
	.section	.nv.info.triton_poi_fused__native_batch_norm_legit_no_training_silu_26,"",@"SHT_CUDA_INFO"
	.sectionflags	@""
	.align	4


	//----- nvinfo : EIATTR_CUDA_API_VERSION
	.align		4
        /*0000*/ 	.byte	0x04, 0x37
        /*0002*/ 	.short	(.L_11 - .L_10)
.L_10:
        /*0004*/ 	.word	0x0000007c


	//----- nvinfo : EIATTR_KPARAM_INFO
	.align		4
.L_11:
        /*0008*/ 	.byte	0x04, 0x17
        /*000a*/ 	.short	(.L_13 - .L_12)
.L_12:
        /*000c*/ 	.word	0x00000000
        /*0010*/ 	.short	0x0006
        /*0012*/ 	.short	0x0030
        /*0014*/ 	.byte	0x00, 0xf0, 0x11, 0x00


	//----- nvinfo : EIATTR_KPARAM_INFO
	.align		4
.L_13:
        /*0018*/ 	.byte	0x04, 0x17
        /*001a*/ 	.short	(.L_15 - .L_14)
.L_14:
        /*001c*/ 	.word	0x00000000
        /*0020*/ 	.short	0x0005
        /*0022*/ 	.short	0x0028
        /*0024*/ 	.byte	0x00, 0xf4, 0x21, 0x00


	//----- nvinfo : EIATTR_KPARAM_INFO
	.align		4
.L_15:
        /*0028*/ 	.byte	0x04, 0x17
        /*002a*/ 	.short	(.L_17 - .L_16)
.L_16:
        /*002c*/ 	.word	0x00000000
        /*0030*/ 	.short	0x0004
        /*0032*/ 	.short	0x0020
        /*0034*/ 	.byte	0x00, 0xf4, 0x21, 0x00


	//----- nvinfo : EIATTR_KPARAM_INFO
	.align		4
.L_17:
        /*0038*/ 	.byte	0x04, 0x17
        /*003a*/ 	.short	(.L_19 - .L_18)
.L_18:
        /*003c*/ 	.word	0x00000000
        /*0040*/ 	.short	0x0003
        /*0042*/ 	.short	0x0018
        /*0044*/ 	.byte	0x00, 0xf4, 0x21, 0x00


	//----- nvinfo : EIATTR_KPARAM_INFO
	.align		4
.L_19:
        /*0048*/ 	.byte	0x04, 0x17
        /*004a*/ 	.short	(.L_21 - .L_20)
.L_20:
        /*004c*/ 	.word	0x00000000
        /*0050*/ 	.short	0x0002
        /*0052*/ 	.short	0x0010
        /*0054*/ 	.byte	0x00, 0xf4, 0x21, 0x00


	//----- nvinfo : EIATTR_KPARAM_INFO
	.align		4
.L_21:
        /*0058*/ 	.byte	0x04, 0x17
        /*005a*/ 	.short	(.L_23 - .L_22)
.L_22:
        /*005c*/ 	.word	0x00000000
        /*0060*/ 	.short	0x0001
        /*0062*/ 	.short	0x0008
        /*0064*/ 	.byte	0x00, 0xf4, 0x21, 0x00


	//----- nvinfo : EIATTR_KPARAM_INFO
	.align		4
.L_23:
        /*0068*/ 	.byte	0x04, 0x17
        /*006a*/ 	.short	(.L_25 - .L_24)
.L_24:
        /*006c*/ 	.word	0x00000000
        /*0070*/ 	.short	0x0000
        /*0072*/ 	.short	0x0000
        /*0074*/ 	.byte	0x00, 0xf4, 0x21, 0x00


	//----- nvinfo : EIATTR_SPARSE_MMA_MASK
	.align		4
.L_25:
        /*0078*/ 	.byte	0x03, 0x50
        /*007a*/ 	.short	0x0000


	//----- nvinfo : EIATTR_MAXREG_COUNT
	.align		4
        /*007c*/ 	.byte	0x03, 0x1b
        /*007e*/ 	.short	0x00ff


	//----- nvinfo : EIATTR_EXIT_INSTR_OFFSETS
	.align		4
        /*0080*/ 	.byte	0x04, 0x1c
        /*0082*/ 	.short	(.L_27 - .L_26)


	//   ....[0]....
.L_26:
        /*0084*/ 	.word	0x00000380


	//----- nvinfo : EIATTR_REQNTID
	.align		4
.L_27:
        /*0088*/ 	.byte	0x04, 0x10
        /*008a*/ 	.short	(.L_29 - .L_28)
.L_28:
        /*008c*/ 	.word	0x00000080
        /*0090*/ 	.word	0x00000001
        /*0094*/ 	.word	0x00000001


	//----- nvinfo : EIATTR_CBANK_PARAM_SIZE
	.align		4
.L_29:
        /*0098*/ 	.byte	0x03, 0x19
        /*009a*/ 	.short	0x0034


	//----- nvinfo : EIATTR_PARAM_CBANK
	.align		4
        /*009c*/ 	.byte	0x04, 0x0a
        /*009e*/ 	.short	(.L_31 - .L_30)
	.align		4
.L_30:
        /*00a0*/ 	.word	index@(.nv.constant0.triton_poi_fused__native_batch_norm_legit_no_training_silu_26)
        /*00a4*/ 	.short	0x0210
        /*00a6*/ 	.short	0x0034


	//----- nvinfo : EIATTR_SW_WAR
	.align		4
.L_31:
        /*00a8*/ 	.byte	0x04, 0x36
        /*00aa*/ 	.short	(.L_33 - .L_32)
.L_32:
        /*00ac*/ 	.word	0x00000008
.L_33:


//--------------------- .nv.callgraph             --------------------------
	.section	.nv.callgraph,"",@"SHT_CUDA_CALLGRAPH"
	.align	4
	.sectionentsize	8
	.align		4
        /*0000*/ 	.word	0x00000000
	.align		4
        /*0004*/ 	.word	0xffffffff
	.align		4
        /*0008*/ 	.word	0x00000000
	.align		4
        /*000c*/ 	.word	0xfffffffe
	.align		4
        /*0010*/ 	.word	0x00000000
	.align		4
        /*0014*/ 	.word	0xfffffffd
	.align		4
        /*0018*/ 	.word	0x00000000
	.align		4
        /*001c*/ 	.word	0xfffffffc


//--------------------- .nv.constant4             --------------------------
	.section	.nv.constant4,"a",@progbits
	.align	8
	.align		8
.nv.constant4:
        /*0000*/ 	.dword	_$_str
	.align		8
        /*0008*/ 	.dword	_$_str_$_2


//--------------------- .text.triton_poi_fused__native_batch_norm_legit_no_training_silu_26 --------------------------
	.section	.text.triton_poi_fused__native_batch_norm_legit_no_training_silu_26,"ax",@progbits
	.align	128
        .global         triton_poi_fused__native_batch_norm_legit_no_training_silu_26
        .type           triton_poi_fused__native_batch_norm_legit_no_training_silu_26,@function
        .size           triton_poi_fused__native_batch_norm_legit_no_training_silu_26,(.L_x_1 - triton_poi_fused__native_batch_norm_legit_no_training_silu_26)
        .other          triton_poi_fused__native_batch_norm_legit_no_training_silu_26,@"STO_CUDA_ENTRY STV_DEFAULT"
triton_poi_fused__native_batch_norm_legit_no_training_silu_26:
.text.triton_poi_fused__native_batch_norm_legit_no_training_silu_26:
[----:B------:R-:W-:Y:S01]  /*0000*/  LDC R1, c[0x0][0x28] ;  /* 0x00000a00ff017b82 */ /* 0x000fe20000000800 */
[----:B------:R-:W1:Y:S07]  /*0010*/  S2R R0, SR_TID.X ;  /* 0x0000000000007919 */ /* 0x000e6e0000002100 */
[----:B------:R-:W2:Y:S01]  /*0020*/  LDC.64 R6, c[0x0][0x228] ;  /* 0x00008a00ff067b82 */ /* 0x000ea20000000a00 */
[----:B------:R-:W-:Y:S01]  /*0030*/  ULDC.64 UR4, c[0x0][0x208] ;  /* 0x0000820000047ab9 */ /* 0x000fe20000000a00 */
[----:B------:R-:W3:Y:S06]  /*0040*/  S2R R3, SR_CTAID.X ;  /* 0x0000000000037919 */ /* 0x000eec0000002500 */
[----:B------:R-:W4:Y:S08]  /*0050*/  LDC.64 R4, c[0x0][0x220] ;  /* 0x00008800ff047b82 */ /* 0x000f300000000a00 */
[----:B------:R-:W5:Y:S08]  /*0060*/  LDC.64 R8, c[0x0][0x230] ;  /* 0x00008c00ff087b82 */ /* 0x000f700000000a00 */
[----:B------:R-:W5:Y:S01]  /*0070*/  LDC.64 R10, c[0x0][0x238] ;  /* 0x00008e00ff0a7b82 */ /* 0x000f620000000a00 */
[----:B-1----:R-:W-:-:S02]  /*0080*/  LOP3.LUT R0, R0, 0x7f, RZ, 0xc0, !PT ;  /* 0x0000007f00007812 */ /* 0x002fc400078ec0ff */
[----:B---3--:R-:W-:Y:S02]  /*0090*/  SHF.R.S32.HI R2, RZ, 0x18, R3 ;  /* 0x00000018ff027819 */ /* 0x008fe40000011403 */
[----:B------:R-:W-:Y:S02]  /*00a0*/  LEA R0, R3, R0, 0x7 ;  /* 0x0000000003007211 */ /* 0x000fe400078e38ff */
[----:B------:R-:W-:-:S04]  /*00b0*/  SGXT R3, R2, 0x1 ;  /* 0x000000010203781a */ /* 0x000fc80000000200 */
[----:B------:R-:W-:-:S04]  /*00c0*/  LEA.HI R3, R3, R0, RZ, 0x9 ;  /* 0x0000000003037211 */ /* 0x000fc800078f48ff */
[----:B------:R-:W-:-:S04]  /*00d0*/  LOP3.LUT R3, R3, 0xfffffe00, RZ, 0xc0, !PT ;  /* 0xfffffe0003037812 */ /* 0x000fc800078ec0ff */
[----:B------:R-:W-:Y:S02]  /*00e0*/  IADD3 R13, R0, -R3, RZ ;  /* 0x80000003000d7210 */ /* 0x000fe40007ffe0ff */
[----:B------:R-:W1:Y:S03]  /*00f0*/  LDC.64 R2, c[0x0][0x218] ;  /* 0x00008600ff027b82 */ /* 0x000e660000000a00 */
[----:B--2---:R-:W-:-:S06]  /*0100*/  IMAD.WIDE R6, R13, 0x4, R6 ;  /* 0x000000040d067825 */ /* 0x004fcc00078e0206 */
[----:B------:R-:W2:Y:S01]  /*0110*/  LDG.E.EL R6, desc[UR4][R6.64] ;  /* 0x0000000406067981 */ /* 0x000ea2000c2e1900 */
[----:B----4-:R-:W-:-:S04]  /*0120*/  IMAD.WIDE R4, R13, 0x4, R4 ;  /* 0x000000040d047825 */ /* 0x010fc800078e0204 */
[C---:B-----5:R-:W-:Y:S02]  /*0130*/  IMAD.WIDE R8, R13.reuse, 0x4, R8 ;  /* 0x000000040d087825 */ /* 0x060fe400078e0208 */
[----:B------:R3:W4:Y:S02]  /*0140*/  LDG.E.EL R5, desc[UR4][R4.64] ;  /* 0x0000000404057981 */ /* 0x000724000c2e1900 */
[----:B0-----:R-:W-:Y:S02]  /*0150*/  IMAD.WIDE R10, R13, 0x4, R10 ;  /* 0x000000040d0a7825 */ /* 0x001fe400078e020a */
[----:B------:R-:W5:Y:S02]  /*0160*/  LDG.E.EL R8, desc[UR4][R8.64] ;  /* 0x0000000408087981 */ /* 0x000f64000c2e1900 */
[----:B-1----:R-:W-:Y:S02]  /*0170*/  IMAD.WIDE R2, R0, 0x4, R2 ;  /* 0x0000000400027825 */ /* 0x002fe400078e0202 */
[----:B------:R-:W5:Y:S04]  /*0180*/  LDG.E.EL R11, desc[UR4][R10.64] ;  /* 0x000000040a0b7981 */ /* 0x000f68000c2e1900 */
[----:B------:R-:W4:Y:S01]  /*0190*/  LDG.E R2, desc[UR4][R2.64] ;  /* 0x0000000402027981 */ /* 0x000f22000c1e1900 */
[----:B------:R-:W-:Y:S01]  /*01a0*/  HFMA2.MMA R12, -RZ, RZ, 1.625, 0 ;  /* 0x3e800000ff0c7435 */ /* 0x000fe200000001ff */
[----:B--2---:R-:W-:-:S04]  /*01b0*/  FADD R6, R6, 0.0010000000474974513054 ;  /* 0x3a83126f06067421 */ /* 0x004fc80000000000 */
[----:B------:R-:W0:Y:S02]  /*01c0*/  MUFU.SQRT R7, R6 ;  /* 0x0000000600077308 */ /* 0x000e240000002000 */
[C---:B0-----:R-:W-:Y:S02]  /*01d0*/  FSETP.GT.AND P0, PT, R7.reuse, 8.50705917302346158658e+37, PT ;  /* 0x7e8000000700780b */ /* 0x041fe40003f04000 */
[----:B------:R-:W-:-:S11]  /*01e0*/  FSETP.GEU.AND P1, PT, R7, 1.175494350822287508e-38, PT ;  /* 0x008000000700780b */ /* 0x000fd60003f2e000 */
[----:B------:R-:W-:-:S04]  /*01f0*/  @P0 FMUL R7, R7, 0.25 ;  /* 0x3e80000007070820 */ /* 0x000fc80000400000 */
[----:B------:R-:W-:-:S06]  /*0200*/  @!P1 FMUL R7, R7, 16777216 ;  /* 0x4b80000007079820 */ /* 0x000fcc0000400000 */
[----:B------:R-:W0:Y:S01]  /*0210*/  MUFU.RCP R7, R7 ;  /* 0x0000000700077308 */ /* 0x000e220000001000 */
[----:B---3--:R-:W-:Y:S01]  /*0220*/  FSEL R4, R12, 1, P0 ;  /* 0x3f8000000c047808 */ /* 0x008fe20000000000 */
[----:B----4-:R-:W-:-:S04]  /*0230*/  FADD R2, R2, -R5 ;  /* 0x8000000502027221 */ /* 0x010fc80000000000 */
[----:B------:R-:W-:-:S04]  /*0240*/  @!P1 FMUL R4, R4, 16777216 ;  /* 0x4b80000004049820 */ /* 0x000fc80000400000 */
[----:B0-----:R-:W-:-:S04]  /*0250*/  FMUL R3, R7, R4 ;  /* 0x0000000407037220 */ /* 0x001fc80000400000 */
[----:B------:R-:W-:-:S04]  /*0260*/  FMUL R2, R2, R3 ;  /* 0x0000000302027220 */ /* 0x000fc80000400000 */
[----:B-----5:R-:W-:-:S04]  /*0270*/  FFMA R8, R8, R2, R11 ;  /* 0x0000000208087223 */ /* 0x020fc8000000000b */
[----:B------:R-:W-:-:S04]  /*0280*/  FADD R2, RZ, -R8 ;  /* 0x80000008ff027221 */ /* 0x000fc80000000000 */
[----:B------:R-:W-:-:S05]  /*0290*/  FMUL R4, R2, 1.4426950216293334961 ;  /* 0x3fb8aa3b02047820 */ /* 0x000fca0000400000 */
[----:B------:R-:W-:-:S13]  /*02a0*/  FSETP.GEU.AND P0, PT, R4, -126, PT ;  /* 0xc2fc00000400780b */ /* 0x000fda0003f0e000 */
[----:B------:R-:W-:-:S04]  /*02b0*/  @!P0 FMUL R4, R4, 0.5 ;  /* 0x3f00000004048820 */ /* 0x000fc80000400000 */
[----:B------:R-:W0:Y:S02]  /*02c0*/  MUFU.EX2 R2, R4 ;  /* 0x0000000400027308 */ /* 0x000e240000000800 */
[----:B0-----:R-:W-:-:S04]  /*02d0*/  @!P0 FMUL R2, R2, R2 ;  /* 0x0000000202028220 */ /* 0x001fc80000400000 */
[----:B------:R-:W-:Y:S02]  /*02e0*/  FADD R5, R2, 1 ;  /* 0x3f80000002057421 */ /* 0x000fe40000000000 */
[----:B------:R-:W0:Y:S03]  /*02f0*/  LDC.64 R2, c[0x0][0x210] ;  /* 0x00008400ff027b82 */ /* 0x000e260000000a00 */
[----:B------:R-:W-:-:S13]  /*0300*/  FSETP.GT.AND P0, PT, R5, 8.50705917302346158658e+37, PT ;  /* 0x7e8000000500780b */ /* 0x000fda0003f04000 */
[----:B------:R-:W-:-:S06]  /*0310*/  @P0 FMUL R5, R5, 0.25 ;  /* 0x3e80000005050820 */ /* 0x000fcc0000400000 */
[----:B------:R-:W1:Y:S01]  /*0320*/  MUFU.RCP R5, R5 ;  /* 0x0000000500057308 */ /* 0x000e620000001000 */
[----:B------:R-:W-:Y:S01]  /*0330*/  FSEL R6, R12, 1, P0 ;  /* 0x3f8000000c067808 */ /* 0x000fe20000000000 */
[----:B0-----:R-:W-:-:S04]  /*0340*/  IMAD.WIDE R2, R0, 0x4, R2 ;  /* 0x0000000400027825 */ /* 0x001fc800078e0202 */
[----:B-1----:R-:W-:-:S04]  /*0350*/  FMUL R7, R5, R6 ;  /* 0x0000000605077220 */ /* 0x002fc80000400000 */
[----:B------:R-:W-:-:S05]  /*0360*/  FMUL R7, R8, R7 ;  /* 0x0000000708077220 */ /* 0x000fca0000400000 */
[----:B------:R-:W-:Y:S01]  /*0370*/  STG.E desc[UR4][R2.64], R7 ;  /* 0x0000000702007986 */ /* 0x000fe2000c101904 */
[----:B------:R-:W-:Y:S05]  /*0380*/  EXIT ;  /* 0x000000000000794d */ /* 0x000fea0003800000 */
.L_x_0:
[----:B------:R-:W-:-:S00]  /*0390*/  BRA `(.L_x_0) ;  /* 0xfffffffc00fc7947 */ /* 0x000fc0000383ffff */
[----:B------:R-:W-:-:S00]  /*03a0*/  NOP ;  /* 0x0000000000007918 */ /* 0x000fc00000000000 */
        /* <DEDUP_REMOVED lines=13> */
.L_x_1:


//--------------------- .nv.global.init           --------------------------
	.section	.nv.global.init,"aw",@progbits
.nv.global.init:
	.type		_$_str,@object
	.size		_$_str,(_$_str_$_2 - _$_str)
_$_str:
        /*0000*/ 	.byte	0x5f, 0x5f, 0x43, 0x55, 0x44, 0x41, 0x5f, 0x46, 0x54, 0x5a, 0x00
	.type		_$_str_$_2,@object
	.size		_$_str_$_2,(.L_1 - _$_str_$_2)
_$_str_$_2:
        /*000b*/ 	.byte	0x5f, 0x5f, 0x43, 0x55, 0x44, 0x41, 0x5f, 0x50, 0x52, 0x45, 0x43, 0x5f, 0x53, 0x51, 0x52, 0x54
        /*001b*/ 	.byte	0x00
.L_1:


//--------------------- .nv.constant0.triton_poi_fused__native_batch_norm_legit_no_training_silu_26 --------------------------
	.section	.nv.constant0.triton_poi_fused__native_batch_norm_legit_no_training_silu_26,"a",@progbits
	.sectionflags	@""
	.align	4
.nv.constant0.triton_poi_fused__native_batch_norm_legit_no_training_silu_26:
	.zero		580
